	.headerflags	@"EF_CUDA_TEXMODE_UNIFIED EF_CUDA_64BIT_ADDRESS EF_CUDA_ACCELERATORS EF_CUDA_SM90 EF_CUDA_VIRTUAL_SM(EF_CUDA_SM90)"
	.elftype	@"ET_EXEC"


//--------------------- .nv.info                  --------------------------
	.section	.nv.info,"",@"SHT_CUDA_INFO"
	.align	4


	//----- nvinfo : EIATTR_REGCOUNT
	.align		4
        /*0000*/ 	.byte	0x04, 0x2f
        /*0002*/ 	.short	(.L_3 - .L_2)
	.align		4
.L_2:
        /*0004*/ 	.word	index@(triton_poi_fused_add_norm_sub_0)
        /*0008*/ 	.word	0x0000001a


	//----- nvinfo : EIATTR_MIN_STACK_SIZE
	.align		4
.L_3:
        /*000c*/ 	.byte	0x04, 0x12
        /*000e*/ 	.short	(.L_5 - .L_4)
	.align		4
.L_4:
        /*0010*/ 	.word	index@(triton_poi_fused_add_norm_sub_0)
        /*0014*/ 	.word	0x00000000


	//----- nvinfo : EIATTR_FRAME_SIZE
	.align		4
.L_5:
        /*0018*/ 	.byte	0x04, 0x11
        /*001a*/ 	.short	(.L_7 - .L_6)
	.align		4
.L_6:
        /*001c*/ 	.word	index@(triton_poi_fused_add_norm_sub_0)
        /*0020*/ 	.word	0x00000000


	//----- nvinfo : EIATTR_MIN_STACK_SIZE
	.align		4
.L_7:
        /*0024*/ 	.byte	0x04, 0x12
        /*0026*/ 	.short	(.L_9 - .L_8)
	.align		4
.L_8:
        /*0028*/ 	.word	index@(triton_poi_fused_add_norm_sub_0)
        /*002c*/ 	.word	0x00000000
.L_9:


//--------------------- .nv.info.triton_poi_fused_add_norm_sub_0 --------------------------
	.section	.nv.info.triton_poi_fused_add_norm_sub_0,"",@"SHT_CUDA_INFO"
	.sectionflags	@""
	.align	4


	//----- nvinfo : EIATTR_CUDA_API_VERSION
	.align		4
        /*0000*/ 	.byte	0x04, 0x37
        /*0002*/ 	.short	(.L_11 - .L_10)
.L_10:
        /*0004*/ 	.word	0x0000007c


	//----- nvinfo : EIATTR_KPARAM_INFO
	.align		4
.L_11:
        /*0008*/ 	.byte	0x04, 0x17
        /*000a*/ 	.short	(.L_13 - .L_12)
.L_12:
        /*000c*/ 	.word	0x00000000
        /*0010*/ 	.short	0x0003
        /*0012*/ 	.short	0x0018
        /*0014*/ 	.byte	0x00, 0xf0, 0x11, 0x00


	//----- nvinfo : EIATTR_KPARAM_INFO
	.align		4
.L_13:
        /*0018*/ 	.byte	0x04, 0x17
        /*001a*/ 	.short	(.L_15 - .L_14)
.L_14:
        /*001c*/ 	.word	0x00000000
        /*0020*/ 	.short	0x0002
        /*0022*/ 	.short	0x0010
        /*0024*/ 	.byte	0x00, 0xf4, 0x21, 0x00


	//----- nvinfo : EIATTR_KPARAM_INFO
	.align		4
.L_15:
        /*0028*/ 	.byte	0x04, 0x17
        /*002a*/ 	.short	(.L_17 - .L_16)
.L_16:
        /*002c*/ 	.word	0x00000000
        /*0030*/ 	.short	0x0001
        /*0032*/ 	.short	0x0008
        /*0034*/ 	.byte	0x00, 0xf4, 0x21, 0x00


	//----- nvinfo : EIATTR_KPARAM_INFO
	.align		4
.L_17:
        /*0038*/ 	.byte	0x04, 0x17
        /*003a*/ 	.short	(.L_19 - .L_18)
.L_18:
        /*003c*/ 	.word	0x00000000
        /*0040*/ 	.short	0x0000
        /*0042*/ 	.short	0x0000
        /*0044*/ 	.byte	0x00, 0xf4, 0x21, 0x00


	//----- nvinfo : EIATTR_SPARSE_MMA_MASK
	.align		4
.L_19:
        /*0048*/ 	.byte	0x03, 0x50
        /*004a*/ 	.short	0x0000


	//----- nvinfo : EIATTR_MAXREG_COUNT
	.align		4
        /*004c*/ 	.byte	0x03, 0x1b
        /*004e*/ 	.short	0x00ff


	//----- nvinfo : EIATTR_EXIT_INSTR_OFFSETS
	.align		4
        /*0050*/ 	.byte	0x04, 0x1c
        /*0052*/ 	.short	(.L_21 - .L_20)


	//   ....[0]....
.L_20:
        /*0054*/ 	.word	0x000003f0


	//   ....[1]....
        /*0058*/ 	.word	0x00000450


	//----- nvinfo : EIATTR_REQNTID
	.align		4
.L_21:
        /*005c*/ 	.byte	0x04, 0x10
        /*005e*/ 	.short	(.L_23 - .L_22)
.L_22:
        /*0060*/ 	.word	0x00000020
        /*0064*/ 	.word	0x00000001
        /*0068*/ 	.word	0x00000001


	//----- nvinfo : EIATTR_CBANK_PARAM_SIZE
	.align		4
.L_23:
        /*006c*/ 	.byte	0x03, 0x19
        /*006e*/ 	.short	0x001c


	//----- nvinfo : EIATTR_PARAM_CBANK
	.align		4
        /*0070*/ 	.byte	0x04, 0x0a
        /*0072*/ 	.short	(.L_25 - .L_24)
	.align		4
.L_24:
        /*0074*/ 	.word	index@(.nv.constant0.triton_poi_fused_add_norm_sub_0)
        /*0078*/ 	.short	0x0210
        /*007a*/ 	.short	0x001c


	//----- nvinfo : EIATTR_SW_WAR
	.align		4
.L_25:
        /*007c*/ 	.byte	0x04, 0x36
        /*007e*/ 	.short	(.L_27 - .L_26)
.L_26:
        /*0080*/ 	.word	0x00000008
.L_27:


//--------------------- .nv.callgraph             --------------------------
	.section	.nv.callgraph,"",@"SHT_CUDA_CALLGRAPH"
	.align	4
	.sectionentsize	8
	.align		4
        /*0000*/ 	.word	0x00000000
	.align		4
        /*0004*/ 	.word	0xffffffff
	.align		4
        /*0008*/ 	.word	0x00000000
	.align		4
        /*000c*/ 	.word	0xfffffffe
	.align		4
        /*0010*/ 	.word	0x00000000
	.align		4
        /*0014*/ 	.word	0xfffffffd
	.align		4
        /*0018*/ 	.word	0x00000000
	.align		4
        /*001c*/ 	.word	0xfffffffc


//--------------------- .nv.constant4             --------------------------
	.section	.nv.constant4,"a",@progbits
	.align	8
	.align		8
.nv.constant4:
        /*0000*/ 	.dword	_$_str
	.align		8
        /*0008*/ 	.dword	_$_str_$_2


//--------------------- .text.triton_poi_fused_add_norm_sub_0 --------------------------
	.section	.text.triton_poi_fused_add_norm_sub_0,"ax",@progbits
	.align	128
        .global         triton_poi_fused_add_norm_sub_0
        .type           triton_poi_fused_add_norm_sub_0,@function
        .size           triton_poi_fused_add_norm_sub_0,(.L_x_1 - triton_poi_fused_add_norm_sub_0)
        .other          triton_poi_fused_add_norm_sub_0,@"STO_CUDA_ENTRY STV_DEFAULT"
triton_poi_fused_add_norm_sub_0:
.text.triton_poi_fused_add_norm_sub_0:
[----:B------:R-:W0:Y:S02]  /*0000*/  LDC R1, c[0x0][0x28] ;  /* 0x00000a00ff017b82 */ /* 0x000e240000000800 */
[----:B------:R-:W1:Y:S01]  /*0010*/  S2R R0, SR_TID.X ;  /* 0x0000000000007919 */ /* 0x000e620000002100 */
[----:B------:R-:W2:Y:S01]  /*0020*/  LDC.64 R2, c[0x0][0x210] ;  /* 0x00008400ff027b82 */ /* 0x000ea20000000a00 */
[----:B------:R-:W-:Y:S02]  /*0030*/  CS2R R10, SRZ ;  /* 0x00000000000a7805 */ /* 0x000fe4000001ff00 */
[----:B------:R-:W-:Y:S01]  /*0040*/  CS2R R14, SRZ ;  /* 0x00000000000e7805 */ /* 0x000fe2000001ff00 */
[----:B------:R-:W3:Y:S01]  /*0050*/  S2R R7, SR_CTAID.X ;  /* 0x0000000000077919 */ /* 0x000ee20000002500 */
[----:B------:R-:W-:Y:S01]  /*0060*/  ULDC.64 UR4, c[0x0][0x208] ;  /* 0x0000820000047ab9 */ /* 0x000fe20000000a00 */
[----:B------:R-:W-:Y:S02]  /*0070*/  MOV R6, RZ ;  /* 0x000000ff00067202 */ /* 0x000fe40000000f00 */
[----:B------:R-:W-:Y:S02]  /*0080*/  CS2R R18, SRZ ;  /* 0x0000000000127805 */ /* 0x000fe4000001ff00 */
[----:B------:R-:W-:Y:S01]  /*0090*/  CS2R R12, SRZ ;  /* 0x00000000000c7805 */ /* 0x000fe2000001ff00 */
[----:B------:R-:W4:Y:S01]  /*00a0*/  LDC.64 R4, c[0x0][0x218] ;  /* 0x00008600ff047b82 */ /* 0x000f220000000a00 */
[----:B------:R-:W-:-:S02]  /*00b0*/  CS2R R16, SRZ ;  /* 0x0000000000107805 */ /* 0x000fc4000001ff00 */
[----:B-1----:R-:W-:-:S04]  /*00c0*/  SHF.L.U32 R0, R0, 0x1, RZ ;  /* 0x0000000100007819 */ /* 0x002fc800000006ff */
[----:B------:R-:W-:-:S04]  /*00d0*/  LOP3.LUT R0, R0, 0x3e, RZ, 0xc0, !PT ;  /* 0x0000003e00007812 */ /* 0x000fc800078ec0ff */
[----:B---3--:R-:W-:Y:S01]  /*00e0*/  LEA R7, R7, R0, 0x6 ;  /* 0x0000000007077211 */ /* 0x008fe200078e30ff */
[----:B------:R-:W-:-:S03]  /*00f0*/  HFMA2.MMA R0, -RZ, RZ, 0, 0 ;  /* 0x00000000ff007435 */ /* 0x000fc600000001ff */
[C---:B------:R-:W-:Y:S02]  /*0100*/  ISETP.GE.AND P0, PT, R7.reuse, 0x40, PT ;  /* 0x000000400700780c */ /* 0x040fe40003f06270 */
[----:B------:R-:W-:-:S05]  /*0110*/  SHF.L.U32 R9, R7, 0x2, RZ ;  /* 0x0000000207097819 */ /* 0x000fca00000006ff */
[----:B--2---:R-:W-:-:S04]  /*0120*/  IMAD.WIDE R2, R9, 0x4, R2 ;  /* 0x0000000409027825 */ /* 0x004fc800078e0202 */
[----:B----4-:R-:W-:Y:S01]  /*0130*/  IMAD.WIDE R4, R9, 0x4, R4 ;  /* 0x0000000409047825 */ /* 0x010fe200078e0204 */
[----:B------:R-:W-:Y:S01]  /*0140*/  CS2R R8, SRZ ;  /* 0x0000000000087805 */ /* 0x000fe2000001ff00 */
[----:B------:R-:W2:Y:S04]  /*0150*/  @!P0 LDG.E.EL R10, desc[UR4][R2.64+0x14] ;  /* 0x00001404020a8981 */ /* 0x000ea8000c2e1900 */
[----:B------:R-:W2:Y:S04]  /*0160*/  @!P0 LDG.E.EL R15, desc[UR4][R4.64+0x14] ;  /* 0x00001404040f8981 */ /* 0x000ea8000c2e1900 */
[----:B------:R-:W3:Y:S04]  /*0170*/  @!P0 LDG.E.EL R6, desc[UR4][R2.64+0x10] ;  /* 0x0000100402068981 */ /* 0x000ee8000c2e1900 */
[----:B------:R-:W3:Y:S04]  /*0180*/  @!P0 LDG.E.EL R11, desc[UR4][R4.64+0x10] ;  /* 0x00001004040b8981 */ /* 0x000ee8000c2e1900 */
[----:B------:R-:W4:Y:S04]  /*0190*/  @!P0 LDG.E.EL R14, desc[UR4][R2.64+0x18] ;  /* 0x00001804020e8981 */ /* 0x000f28000c2e1900 */
[----:B------:R-:W4:Y:S01]  /*01a0*/  @!P0 LDG.E.EL R19, desc[UR4][R4.64+0x18] ;  /* 0x0000180404138981 */ /* 0x000f22000c2e1900 */
[----:B------:R-:W-:-:S03]  /*01b0*/  HFMA2.MMA R21, -RZ, RZ, 0, 0 ;  /* 0x00000000ff157435 */ /* 0x000fc600000001ff */
[----:B------:R-:W5:Y:S04]  /*01c0*/  @!P0 LDG.E.EL R8, desc[UR4][R2.64+0x4] ;  /* 0x0000040402088981 */ /* 0x000f68000c2e1900 */
[----:B------:R-:W5:Y:S04]  /*01d0*/  @!P0 LDG.E.EL R13, desc[UR4][R4.64+0x4] ;  /* 0x00000404040d8981 */ /* 0x000f68000c2e1900 */
[----:B------:R-:W5:Y:S04]  /*01e0*/  @!P0 LDG.E.EL R0, desc[UR4][R2.64] ;  /* 0x0000000402008981 */ /* 0x000f68000c2e1900 */
[----:B------:R-:W5:Y:S01]  /*01f0*/  @!P0 LDG.E.EL R9, desc[UR4][R4.64] ;  /* 0x0000000404098981 */ /* 0x000f62000c2e1900 */
[----:B------:R-:W-:-:S03]  /*0200*/  MOV R23, RZ ;  /* 0x000000ff00177202 */ /* 0x000fc60000000f00 */
[----:B------:R-:W5:Y:S04]  /*0210*/  @!P0 LDG.E.EL R12, desc[UR4][R2.64+0x8] ;  /* 0x00000804020c8981 */ /* 0x000f68000c2e1900 */
[----:B------:R-:W5:Y:S04]  /*0220*/  @!P0 LDG.E.EL R17, desc[UR4][R4.64+0x8] ;  /* 0x0000080404118981 */ /* 0x000f68000c2e1900 */
[----:B------:R-:W5:Y:S04]  /*0230*/  @!P0 LDG.E.EL R16, desc[UR4][R2.64+0xc] ;  /* 0x00000c0402108981 */ /* 0x000f68000c2e1900 */
[----:B------:R-:W5:Y:S04]  /*0240*/  @!P0 LDG.E.EL R21, desc[UR4][R4.64+0xc] ;  /* 0x00000c0404158981 */ /* 0x000f68000c2e1900 */
[----:B------:R1:W5:Y:S04]  /*0250*/  @!P0 LDG.E.EL R18, desc[UR4][R2.64+0x1c] ;  /* 0x00001c0402128981 */ /* 0x000368000c2e1900 */
[----:B------:R-:W5:Y:S01]  /*0260*/  @!P0 LDG.E.EL R23, desc[UR4][R4.64+0x1c] ;  /* 0x00001c0404178981 */ /* 0x000f62000c2e1900 */
[----:B--2---:R-:W-:-:S04]  /*0270*/  FADD R10, -R15, R10 ;  /* 0x0000000a0f0a7221 */ /* 0x004fc80000000100 */
[----:B------:R-:W-:Y:S01]  /*0280*/  FADD R10, R10, 9.9999999747524270788e-07 ;  /* 0x358637bd0a0a7421 */ /* 0x000fe20000000000 */
[----:B---3--:R-:W-:-:S03]  /*0290*/  FADD R6, -R11, R6 ;  /* 0x000000060b067221 */ /* 0x008fc60000000100 */
[----:B-1----:R-:W-:Y:S01]  /*02a0*/  FMUL R3, R10, R10 ;  /* 0x0000000a0a037220 */ /* 0x002fe20000400000 */
[----:B------:R-:W-:Y:S01]  /*02b0*/  FADD R6, R6, 9.9999999747524270788e-07 ;  /* 0x358637bd06067421 */ /* 0x000fe20000000000 */
[----:B----4-:R-:W-:-:S03]  /*02c0*/  FADD R14, -R19, R14 ;  /* 0x0000000e130e7221 */ /* 0x010fc60000000100 */
[----:B------:R-:W-:Y:S01]  /*02d0*/  FFMA R3, R6, R6, R3 ;  /* 0x0000000606037223 */ /* 0x000fe20000000003 */
[----:B------:R-:W-:-:S04]  /*02e0*/  FADD R14, R14, 9.9999999747524270788e-07 ;  /* 0x358637bd0e0e7421 */ /* 0x000fc80000000000 */
[----:B------:R-:W-:Y:S01]  /*02f0*/  FFMA R14, R14, R14, R3 ;  /* 0x0000000e0e0e7223 */ /* 0x000fe20000000003 */
[----:B-----5:R-:W-:Y:S01]  /*0300*/  FADD R8, -R13, R8 ;  /* 0x000000080d087221 */ /* 0x020fe20000000100 */
[----:B------:R-:W1:Y:S03]  /*0310*/  LDC.64 R2, c[0x0][0x220] ;  /* 0x00008800ff027b82 */ /* 0x000e660000000a00 */
[----:B------:R-:W-:Y:S01]  /*0320*/  FADD R8, R8, 9.9999999747524270788e-07 ;  /* 0x358637bd08087421 */ /* 0x000fe20000000000 */
[----:B------:R-:W-:-:S03]  /*0330*/  FADD R0, -R9, R0 ;  /* 0x0000000009007221 */ /* 0x000fc60000000100 */
[----:B------:R-:W-:Y:S01]  /*0340*/  FMUL R9, R8, R8 ;  /* 0x0000000808097220 */ /* 0x000fe20000400000 */
[----:B------:R-:W-:Y:S01]  /*0350*/  FADD R0, R0, 9.9999999747524270788e-07 ;  /* 0x358637bd00007421 */ /* 0x000fe20000000000 */
[----:B------:R-:W-:-:S03]  /*0360*/  FADD R12, -R17, R12 ;  /* 0x0000000c110c7221 */ /* 0x000fc60000000100 */
[----:B------:R-:W-:Y:S01]  /*0370*/  FFMA R9, R0, R0, R9 ;  /* 0x0000000000097223 */ /* 0x000fe20000000009 */
[----:B------:R-:W-:Y:S01]  /*0380*/  FADD R12, R12, 9.9999999747524270788e-07 ;  /* 0x358637bd0c0c7421 */ /* 0x000fe20000000000 */
[----:B------:R-:W-:-:S03]  /*0390*/  FADD R16, -R21, R16 ;  /* 0x0000001015107221 */ /* 0x000fc60000000100 */
[----:B------:R-:W-:Y:S01]  /*03a0*/  FFMA R9, R12, R12, R9 ;  /* 0x0000000c0c097223 */ /* 0x000fe20000000009 */
[----:B------:R-:W-:Y:S01]  /*03b0*/  FADD R16, R16, 9.9999999747524270788e-07 ;  /* 0x358637bd10107421 */ /* 0x000fe20000000000 */
[----:B------:R-:W-:-:S03]  /*03c0*/  FADD R18, -R23, R18 ;  /* 0x0000001217127221 */ /* 0x000fc60000000100 */
[----:B------:R-:W-:Y:S01]  /*03d0*/  FFMA R9, R16, R16, R9 ;  /* 0x0000001010097223 */ /* 0x000fe20000000009 */
[----:B------:R-:W-:Y:S01]  /*03e0*/  FADD R5, R18, 9.9999999747524270788e-07 ;  /* 0x358637bd12057421 */ /* 0x000fe20000000000 */
[----:B-1----:R-:W-:Y:S06]  /*03f0*/  @P0 EXIT ;  /* 0x000000000000094d */ /* 0x002fec0003800000 */
[----:B------:R-:W-:Y:S01]  /*0400*/  FFMA R14, R5, R5, R14 ;  /* 0x00000005050e7223 */ /* 0x000fe2000000000e */
[----:B------:R-:W-:Y:S01]  /*0410*/  MUFU.SQRT R4, R9 ;  /* 0x0000000900047308 */ /* 0x000fe20000002000 */
[----:B------:R-:W-:-:S07]  /*0420*/  IMAD.WIDE R2, R7, 0x4, R2 ;  /* 0x0000000407027825 */ /* 0x000fce00078e0202 */
[----:B------:R-:W0:Y:S02]  /*0430*/  MUFU.SQRT R5, R14 ;  /* 0x0000000e00057308 */ /* 0x000e240000002000 */
[----:B0-----:R-:W-:Y:S01]  /*0440*/  STG.E.64 desc[UR4][R2.64], R4 ;  /* 0x0000000402007986 */ /* 0x001fe2000c101b04 */
[----:B------:R-:W-:Y:S05]  /*0450*/  EXIT ;  /* 0x000000000000794d */ /* 0x000fea0003800000 */
.L_x_0:
[----:B------:R-:W-:-:S00]  /*0460*/  BRA `(.L_x_0) ;  /* 0xfffffffc00fc7947 */ /* 0x000fc0000383ffff */
[----:B------:R-:W-:-:S00]  /*0470*/  NOP ;  /* 0x0000000000007918 */ /* 0x000fc00000000000 */
        /* <DEDUP_REMOVED lines=8> */
.L_x_1:


//--------------------- .nv.global.init           --------------------------
	.section	.nv.global.init,"aw",@progbits
.nv.global.init:
	.type		_$_str,@object
	.size		_$_str,(_$_str_$_2 - _$_str)
_$_str:
        /*0000*/ 	.byte	0x5f, 0x5f, 0x43, 0x55, 0x44, 0x41, 0x5f, 0x46, 0x54, 0x5a, 0x00
	.type		_$_str_$_2,@object
	.size		_$_str_$_2,(.L_1 - _$_str_$_2)
_$_str_$_2:
        /*000b*/ 	.byte	0x5f, 0x5f, 0x43, 0x55, 0x44, 0x41, 0x5f, 0x50, 0x52, 0x45, 0x43, 0x5f, 0x53, 0x51, 0x52, 0x54
        /*001b*/ 	.byte	0x00
.L_1:


//--------------------- .nv.constant0.triton_poi_fused_add_norm_sub_0 --------------------------
	.section	.nv.constant0.triton_poi_fused_add_norm_sub_0,"a",@progbits
	.sectionflags	@""
	.align	4
.nv.constant0.triton_poi_fused_add_norm_sub_0:
	.zero		556
